//
// Generated by NVIDIA NVVM Compiler
//
// Compiler Build ID: CL-36424714
// Cuda compilation tools, release 13.0, V13.0.88
// Based on NVVM 20.0.0
//

.version 9.0
.target sm_100
.address_size 64

	// .globl	shared_smu_kernel
// _ZZ17shared_smu_kernelE5_hist has been demoted

.visible .entry shared_smu_kernel(
	.param .u64 .ptr .align 1 shared_smu_kernel_param_0,
	.param .u32 shared_smu_kernel_param_1,
	.param .u32 shared_smu_kernel_param_2,
	.param .u64 .ptr .align 1 shared_smu_kernel_param_3,
	.param .u32 shared_smu_kernel_param_4,
	.param .u32 shared_smu_kernel_param_5,
	.param .f32 shared_smu_kernel_param_6,
	.param .u32 shared_smu_kernel_param_7,
	.param .u32 shared_smu_kernel_param_8,
	.param .f32 shared_smu_kernel_param_9,
	.param .u64 .ptr .align 1 shared_smu_kernel_param_10
)
{
	.reg .pred 	%p<21>;
	.reg .b32 	%r<92>;
	.reg .b32 	%f<42>;
	.reg .b64 	%rd<22>;
	.reg .b64 	%fd<3>;
	// demoted variable
	.shared .align 8 .b8 _ZZ17shared_smu_kernelE5_hist[8192];
	ld.param.u64 	%rd4, [shared_smu_kernel_param_0];
	ld.param.u32 	%r40, [shared_smu_kernel_param_1];
	ld.param.u32 	%r41, [shared_smu_kernel_param_2];
	ld.param.u64 	%rd5, [shared_smu_kernel_param_3];
	ld.param.u32 	%r42, [shared_smu_kernel_param_4];
	ld.param.u32 	%r43, [shared_smu_kernel_param_5];
	ld.param.f32 	%f7, [shared_smu_kernel_param_6];
	ld.param.u32 	%r45, [shared_smu_kernel_param_7];
	ld.param.u32 	%r44, [shared_smu_kernel_param_8];
	ld.param.f32 	%f8, [shared_smu_kernel_param_9];
	ld.param.u64 	%rd6, [shared_smu_kernel_param_10];
	mov.u32 	%r1, %ntid.x;
	div.s32 	%r2, 1024, %r44;
	add.s32 	%r46, %r45, %r2;
	add.s32 	%r47, %r46, -1;
	div.s32 	%r3, %r47, %r2;
	setp.lt.s32 	%p1, %r3, 1;
	@%p1 bra 	$L__BB0_22;
	mov.u32 	%r49, %ntid.y;
	mov.u32 	%r4, %tid.y;
	mov.u32 	%r5, %tid.x;
	mov.u32 	%r50, %ctaid.y;
	mad.lo.s32 	%r51, %r50, %r49, %r4;
	add.s32 	%r6, %r51, %r40;
	mov.u32 	%r52, %ctaid.x;
	mad.lo.s32 	%r53, %r52, %r1, %r5;
	add.s32 	%r7, %r53, %r42;
	cvt.rn.f32.s32 	%f1, %r44;
	add.s32 	%r8, %r5, %r1;
	max.u32 	%r54, %r8, 1024;
	setp.lt.u32 	%p2, %r8, 1024;
	selp.u32 	%r55, 1, 0, %p2;
	add.s32 	%r56, %r8, %r55;
	sub.s32 	%r57, %r54, %r56;
	div.u32 	%r58, %r57, %r1;
	add.s32 	%r9, %r58, %r55;
	and.b32  	%r10, %r9, 3;
	shl.b32 	%r59, %r5, 3;
	mov.u32 	%r60, _ZZ17shared_smu_kernelE5_hist;
	add.s32 	%r11, %r60, %r59;
	shl.b32 	%r12, %r1, 3;
	add.s32 	%r13, %r11, %r12;
	add.s32 	%r14, %r8, %r1;
	mul.lo.s32 	%r15, %r1, 24;
	mov.u32 	%r61, %nctaid.x;
	mul.lo.s32 	%r16, %r1, %r61;
	mov.u32 	%r62, %nctaid.y;
	mul.lo.s32 	%r17, %r49, %r62;
	cvta.to.global.u64 	%rd1, %rd6;
	cvta.to.global.u64 	%rd2, %rd4;
	cvta.to.global.u64 	%rd3, %rd5;
	mov.b32 	%r85, 0;
$L__BB0_2:
	setp.ne.s32 	%p3, %r4, 0;
	mul.lo.s32 	%r19, %r85, %r2;
	add.s32 	%r20, %r19, %r2;
	@%p3 bra 	$L__BB0_10;
	setp.eq.s32 	%p4, %r10, 3;
	mov.u32 	%r86, %r5;
	@%p4 bra 	$L__BB0_7;
	setp.eq.s32 	%p5, %r10, 0;
	mov.b64 	%rd7, 0;
	st.shared.u64 	[%r11], %rd7;
	mov.u32 	%r86, %r8;
	@%p5 bra 	$L__BB0_7;
	setp.eq.s32 	%p6, %r10, 1;
	mov.b64 	%rd8, 0;
	st.shared.u64 	[%r13], %rd8;
	mov.u32 	%r86, %r14;
	@%p6 bra 	$L__BB0_7;
	add.s32 	%r86, %r14, %r1;
	add.s32 	%r63, %r13, %r12;
	mov.b64 	%rd9, 0;
	st.shared.u64 	[%r63], %rd9;
$L__BB0_7:
	setp.lt.u32 	%p7, %r9, 3;
	@%p7 bra 	$L__BB0_10;
	shl.b32 	%r64, %r86, 3;
	mov.u32 	%r65, _ZZ17shared_smu_kernelE5_hist;
	add.s32 	%r87, %r65, %r64;
$L__BB0_9:
	mov.b64 	%rd10, 0;
	st.shared.u64 	[%r87], %rd10;
	add.s32 	%r66, %r87, %r12;
	st.shared.u64 	[%r66], %rd10;
	shl.b32 	%r67, %r1, 4;
	add.s32 	%r68, %r87, %r67;
	st.shared.u64 	[%r68], %rd10;
	add.s32 	%r69, %r87, %r15;
	st.shared.u64 	[%r69], %rd10;
	shl.b32 	%r70, %r1, 2;
	add.s32 	%r86, %r86, %r70;
	shl.b32 	%r71, %r1, 5;
	add.s32 	%r87, %r87, %r71;
	setp.lt.u32 	%p8, %r86, 1024;
	@%p8 bra 	$L__BB0_9;
$L__BB0_10:
	setp.ge.s32 	%p9, %r6, %r41;
	bar.sync 	0;
	@%p9 bra 	$L__BB0_18;
	mov.u32 	%r89, %r6;
$L__BB0_12:
	setp.ge.s32 	%p10, %r7, %r43;
	@%p10 bra 	$L__BB0_17;
	mul.wide.s32 	%rd11, %r89, 16;
	add.s64 	%rd12, %rd2, %rd11;
	ld.global.v4.f32 	{%f2, %f3, %f4, %f5}, [%rd12];
	mov.u32 	%r90, %r7;
$L__BB0_14:
	mul.wide.s32 	%rd13, %r90, 16;
	add.s64 	%rd14, %rd3, %rd13;
	ld.global.v4.f32 	{%f9, %f10, %f11, %f12}, [%rd14];
	mov.b32 	%r72, %f12;
	mov.b64 	%rd15, {%r73, %r72};
	sub.f32 	%f13, %f2, %f9;
	add.f32 	%f14, %f2, %f9;
	mul.f32 	%f15, %f14, 0f3F000000;
	sub.f32 	%f16, %f3, %f10;
	add.f32 	%f17, %f3, %f10;
	mul.f32 	%f18, %f17, 0f3F000000;
	mul.f32 	%f19, %f16, %f16;
	fma.rn.f32 	%f20, %f13, %f13, %f19;
	mul.f32 	%f21, %f18, %f18;
	fma.rn.f32 	%f22, %f15, %f15, %f21;
	mul.f32 	%f23, %f16, %f18;
	fma.rn.f32 	%f24, %f13, %f15, %f23;
	sub.f32 	%f25, %f4, %f11;
	add.f32 	%f26, %f4, %f11;
	mul.f32 	%f27, %f26, 0f3F000000;
	fma.rn.f32 	%f28, %f25, %f25, %f20;
	fma.rn.f32 	%f29, %f27, %f27, %f22;
	fma.rn.f32 	%f30, %f25, %f27, %f24;
	sqrt.rn.f32 	%f31, %f28;
	mul.f32 	%f32, %f28, %f29;
	cvt.f64.f32 	%fd1, %f32;
	add.f64 	%fd2, %fd1, 0d3CD203AF9EE75616;
	cvt.rn.f32.f64 	%f33, %fd2;
	rsqrt.approx.f32 	%f34, %f33;
	mul.f32 	%f35, %f34, %f30;
	setp.lt.f32 	%p11, %f35, 0f00000000;
	neg.f32 	%f36, %f35;
	selp.f32 	%f37, %f36, %f35, %p11;
	mul.f32 	%f38, %f8, %f31;
	cvt.rzi.s32.f32 	%r74, %f38;
	mul.f32 	%f6, %f37, %f1;
	setp.lt.s32 	%p12, %r74, %r19;
	setp.ge.s32 	%p13, %r74, %r20;
	{ .reg .b32 tmp; mov.b64 {tmp, %r31}, %rd15; }
	or.pred  	%p14, %p12, %p13;
	@%p14 bra 	$L__BB0_16;
	cvt.rzi.s32.f32 	%r75, %f6;
	sub.s32 	%r76, %r74, %r19;
	mad.lo.s32 	%r77, %r76, %r44, %r75;
	shl.b32 	%r78, %r77, 3;
	mov.u32 	%r79, _ZZ17shared_smu_kernelE5_hist;
	add.s32 	%r80, %r79, %r78;
	mov.b32 	%f39, %r31;
	mul.f32 	%f40, %f5, %f39;
	mul.f32 	%f41, %f7, %f40;
	cvt.rzi.u64.f32 	%rd16, %f41;
	atom.shared.add.u64 	%rd17, [%r80], %rd16;
$L__BB0_16:
	add.s32 	%r90, %r90, %r16;
	setp.lt.s32 	%p15, %r90, %r43;
	@%p15 bra 	$L__BB0_14;
$L__BB0_17:
	add.s32 	%r89, %r89, %r17;
	setp.lt.s32 	%p16, %r89, %r41;
	@%p16 bra 	$L__BB0_12;
$L__BB0_18:
	bar.sync 	0;
	@%p3 bra 	$L__BB0_21;
	mul.lo.s32 	%r34, %r19, %r44;
	add.s32 	%r91, %r34, %r5;
	mul.lo.s32 	%r36, %r20, %r44;
	setp.ge.s32 	%p18, %r91, %r36;
	@%p18 bra 	$L__BB0_21;
$L__BB0_20:
	mul.wide.s32 	%rd18, %r91, 8;
	add.s64 	%rd19, %rd1, %rd18;
	sub.s32 	%r81, %r91, %r34;
	shl.b32 	%r82, %r81, 3;
	mov.u32 	%r83, _ZZ17shared_smu_kernelE5_hist;
	add.s32 	%r84, %r83, %r82;
	ld.shared.u64 	%rd20, [%r84];
	atom.global.add.u64 	%rd21, [%rd19], %rd20;
	add.s32 	%r91, %r91, %r1;
	setp.lt.s32 	%p19, %r91, %r36;
	@%p19 bra 	$L__BB0_20;
$L__BB0_21:
	bar.sync 	0;
	add.s32 	%r85, %r85, 1;
	setp.ne.s32 	%p20, %r85, %r3;
	@%p20 bra 	$L__BB0_2;
$L__BB0_22:
	ret;

}


// ===== COMPILED SASS (sm_100) =====

	.target	sm_100

	.elftype	@"ET_EXEC"


//--------------------- .note.nv.tkinfo           --------------------------
	.section	.note.nv.tkinfo,"",@"SHT_NOTE"
	.sectionflags	@"SHF_NOTE_NV_TKINFO"
	.tkinfo
        /*0018*/ 	.word	0x00000002
        /*0030*/ 	.string	""
        /*0030*/ 	.string	"ptxas"
        /*0030*/ 	.string	"Cuda compilation tools, release 13.0, V13.0.88"
        /*0030*/ 	.string	"Build cuda_13.0.r13.0/compiler.36424714_0"
        /*0030*/ 	.string	"-arch sm_100 -m 64 "



//--------------------- .note.nv.cuinfo           --------------------------
	.section	.note.nv.cuinfo,"",@"SHT_NOTE"
	.sectionflags	@"SHF_NOTE_NV_CUINFO"
        /*0018*/ 	.short	0x0002
        /*001a*/ 	.short	0x0064
        /*001c*/ 	.short	0x0082
	.zero		2


//--------------------- .nv.info                  --------------------------
	.section	.nv.info,"",@"SHT_CUDA_INFO"
	.align	4


	//----- nvinfo : EIATTR_REGCOUNT
	.align		4
        /*0000*/ 	.byte	0x04, 0x2f
        /*0002*/ 	.short	(.L_1 - .L_0)
	.align		4
.L_0:
        /*0004*/ 	.word	index@(shared_smu_kernel)
        /*0008*/ 	.word	0x0000001d


	//----- nvinfo : EIATTR_FRAME_SIZE
	.align		4
.L_1:
        /*000c*/ 	.byte	0x04, 0x11
        /*000e*/ 	.short	(.L_3 - .L_2)
	.align		4
.L_2:
        /*0010*/ 	.word	index@($__internal_0_$__cuda_sm20_sqrt_rn_f32_slowpath)
        /*0014*/ 	.word	0x00000000


	//----- nvinfo : EIATTR_FRAME_SIZE
	.align		4
.L_3:
        /*0018*/ 	.byte	0x04, 0x11
        /*001a*/ 	.short	(.L_5 - .L_4)
	.align		4
.L_4:
        /*001c*/ 	.word	index@(shared_smu_kernel)
        /*0020*/ 	.word	0x00000000


	//----- nvinfo : EIATTR_MIN_STACK_SIZE
	.align		4
.L_5:
        /*0024*/ 	.byte	0x04, 0x12
        /*0026*/ 	.short	(.L_7 - .L_6)
	.align		4
.L_6:
        /*0028*/ 	.word	index@(shared_smu_kernel)
        /*002c*/ 	.word	0x00000000
.L_7:


//--------------------- .nv.compat                --------------------------
	.section	.nv.compat,"",@"SHT_CUDA_COMPAT_INFO"
	.align	4
        /*0000*/ 	.byte	0x02, 0x09, 0x00, 0x00, 0x02, 0x02, 0x01, 0x00, 0x02, 0x05, 0x05, 0x00, 0x03, 0x07, 0x01, 0x01
        /*0010*/ 	.byte	0x02, 0x03, 0x00, 0x00, 0x02, 0x06, 0x01, 0x00, 0x04, 0x0b, 0x08, 0x00, 0x01, 0x00, 0x00, 0x00
        /*0020*/ 	.byte	0x00, 0x00, 0x00, 0x00


//--------------------- .nv.info.shared_smu_kernel --------------------------
	.section	.nv.info.shared_smu_kernel,"",@"SHT_CUDA_INFO"
	.sectionflags	@""
	.align	4


	//----- nvinfo : EIATTR_CUDA_API_VERSION
	.align		4
        /*0000*/ 	.byte	0x04, 0x37
        /*0002*/ 	.short	(.L_9 - .L_8)
.L_8:
        /*0004*/ 	.word	0x00000082


	//----- nvinfo : EIATTR_KPARAM_INFO
	.align		4
.L_9:
        /*0008*/ 	.byte	0x04, 0x17
        /*000a*/ 	.short	(.L_11 - .L_10)
.L_10:
        /*000c*/ 	.word	0x00000000
        /*0010*/ 	.short	0x000a
        /*0012*/ 	.short	0x0030
        /*0014*/ 	.byte	0x00, 0xf5, 0x21, 0x00


	//----- nvinfo : EIATTR_KPARAM_INFO
	.align		4
.L_11:
        /*0018*/ 	.byte	0x04, 0x17
        /*001a*/ 	.short	(.L_13 - .L_12)
.L_12:
        /*001c*/ 	.word	0x00000000
        /*0020*/ 	.short	0x0009
        /*0022*/ 	.short	0x002c
        /*0024*/ 	.byte	0x00, 0xf0, 0x11, 0x00


	//----- nvinfo : EIATTR_KPARAM_INFO
	.align		4
.L_13:
        /*0028*/ 	.byte	0x04, 0x17
        /*002a*/ 	.short	(.L_15 - .L_14)
.L_14:
        /*002c*/ 	.word	0x00000000
        /*0030*/ 	.short	0x0008
        /*0032*/ 	.short	0x0028
        /*0034*/ 	.byte	0x00, 0xf0, 0x11, 0x00


	//----- nvinfo : EIATTR_KPARAM_INFO
	.align		4
.L_15:
        /*0038*/ 	.byte	0x04, 0x17
        /*003a*/ 	.short	(.L_17 - .L_16)
.L_16:
        /*003c*/ 	.word	0x00000000
        /*0040*/ 	.short	0x0007
        /*0042*/ 	.short	0x0024
        /*0044*/ 	.byte	0x00, 0xf0, 0x11, 0x00


	//----- nvinfo : EIATTR_KPARAM_INFO
	.align		4
.L_17:
        /*0048*/ 	.byte	0x04, 0x17
        /*004a*/ 	.short	(.L_19 - .L_18)
.L_18:
        /*004c*/ 	.word	0x00000000
        /*0050*/ 	.short	0x0006
        /*0052*/ 	.short	0x0020
        /*0054*/ 	.byte	0x00, 0xf0, 0x11, 0x00


	//----- nvinfo : EIATTR_KPARAM_INFO
	.align		4
.L_19:
        /*0058*/ 	.byte	0x04, 0x17
        /*005a*/ 	.short	(.L_21 - .L_20)
.L_20:
        /*005c*/ 	.word	0x00000000
        /*0060*/ 	.short	0x0005
        /*0062*/ 	.short	0x001c
        /*0064*/ 	.byte	0x00, 0xf0, 0x11, 0x00


	//----- nvinfo : EIATTR_KPARAM_INFO
	.align		4
.L_21:
        /*0068*/ 	.byte	0x04, 0x17
        /*006a*/ 	.short	(.L_23 - .L_22)
.L_22:
        /*006c*/ 	.word	0x00000000
        /*0070*/ 	.short	0x0004
        /*0072*/ 	.short	0x0018
        /*0074*/ 	.byte	0x00, 0xf0, 0x11, 0x00


	//----- nvinfo : EIATTR_KPARAM_INFO
	.align		4
.L_23:
        /*0078*/ 	.byte	0x04, 0x17
        /*007a*/ 	.short	(.L_25 - .L_24)
.L_24:
        /*007c*/ 	.word	0x00000000
        /*0080*/ 	.short	0x0003
        /*0082*/ 	.short	0x0010
        /*0084*/ 	.byte	0x00, 0xf5, 0x21, 0x00


	//----- nvinfo : EIATTR_KPARAM_INFO
	.align		4
.L_25:
        /*0088*/ 	.byte	0x04, 0x17
        /*008a*/ 	.short	(.L_27 - .L_26)
.L_26:
        /*008c*/ 	.word	0x00000000
        /*0090*/ 	.short	0x0002
        /*0092*/ 	.short	0x000c
        /*0094*/ 	.byte	0x00, 0xf0, 0x11, 0x00


	//----- nvinfo : EIATTR_KPARAM_INFO
	.align		4
.L_27:
        /*0098*/ 	.byte	0x04, 0x17
        /*009a*/ 	.short	(.L_29 - .L_28)
.L_28:
        /*009c*/ 	.word	0x00000000
        /*00a0*/ 	.short	0x0001
        /*00a2*/ 	.short	0x0008
        /*00a4*/ 	.byte	0x00, 0xf0, 0x11, 0x00


	//----- nvinfo : EIATTR_KPARAM_INFO
	.align		4
.L_29:
        /*00a8*/ 	.byte	0x04, 0x17
        /*00aa*/ 	.short	(.L_31 - .L_30)
.L_30:
        /*00ac*/ 	.word	0x00000000
        /*00b0*/ 	.short	0x0000
        /*00b2*/ 	.short	0x0000
        /*00b4*/ 	.byte	0x00, 0xf5, 0x21, 0x00


	//----- nvinfo : EIATTR_SPARSE_MMA_MASK
	.align		4
.L_31:
        /*00b8*/ 	.byte	0x03, 0x50
        /*00ba*/ 	.short	0x0000


	//----- nvinfo : EIATTR_MAXREG_COUNT
	.align		4
        /*00bc*/ 	.byte	0x03, 0x1b
        /*00be*/ 	.short	0x00ff


	//----- nvinfo : EIATTR_NUM_BARRIERS
	.align		4
        /*00c0*/ 	.byte	0x02, 0x4c
        /*00c2*/ 	.byte	0x01
	.zero		1


	//----- nvinfo : EIATTR_MERCURY_ISA_VERSION
	.align		4
        /*00c4*/ 	.byte	0x03, 0x5f
        /*00c6*/ 	.short	0x0101


	//----- nvinfo : EIATTR_VRC_CTA_INIT_COUNT
	.align		4
        /*00c8*/ 	.byte	0x02, 0x4a
	.zero		1
	.zero		1


	//----- nvinfo : EIATTR_EXIT_INSTR_OFFSETS
	.align		4
        /*00cc*/ 	.byte	0x04, 0x1c
        /*00ce*/ 	.short	(.L_33 - .L_32)


	//   ....[0]....
.L_32:
        /*00d0*/ 	.word	0x000003a0


	//   ....[1]....
        /*00d4*/ 	.word	0x00001110


	//----- nvinfo : EIATTR_CRS_STACK_SIZE
	.align		4
.L_33:
        /*00d8*/ 	.byte	0x04, 0x1e
        /*00da*/ 	.short	(.L_35 - .L_34)
.L_34:
        /*00dc*/ 	.word	0x00000000


	//----- nvinfo : EIATTR_CBANK_PARAM_SIZE
	.align		4
.L_35:
        /*00e0*/ 	.byte	0x03, 0x19
        /*00e2*/ 	.short	0x0038


	//----- nvinfo : EIATTR_PARAM_CBANK
	.align		4
        /*00e4*/ 	.byte	0x04, 0x0a
        /*00e6*/ 	.short	(.L_37 - .L_36)
	.align		4
.L_36:
        /*00e8*/ 	.word	index@(.nv.constant0.shared_smu_kernel)
        /*00ec*/ 	.short	0x0380
        /*00ee*/ 	.short	0x0038


	//----- nvinfo : EIATTR_SW_WAR
	.align		4
.L_37:
        /*00f0*/ 	.byte	0x04, 0x36
        /*00f2*/ 	.short	(.L_39 - .L_38)
.L_38:
        /*00f4*/ 	.word	0x00000008
.L_39:


//--------------------- .nv.callgraph             --------------------------
	.section	.nv.callgraph,"",@"SHT_CUDA_CALLGRAPH"
	.align	4
	.sectionentsize	8
	.align		4
        /*0000*/ 	.word	0x00000000
	.align		4
        /*0004*/ 	.word	0xffffffff
	.align		4
        /*0008*/ 	.word	0x00000000
	.align		4
        /*000c*/ 	.word	0xfffffffe
	.align		4
        /*0010*/ 	.word	0x00000000
	.align		4
        /*0014*/ 	.word	0xfffffffd
	.align		4
        /*0018*/ 	.word	0x00000000
	.align		4
        /*001c*/ 	.word	0xfffffffc


//--------------------- .text.shared_smu_kernel   --------------------------
	.section	.text.shared_smu_kernel,"ax",@progbits
	.align	128
        .global         shared_smu_kernel
        .type           shared_smu_kernel,@function
        .size           shared_smu_kernel,(.L_x_22 - shared_smu_kernel)
        .other          shared_smu_kernel,@"STO_CUDA_ENTRY STV_DEFAULT"
shared_smu_kernel:
.text.shared_smu_kernel:
[----:B------:R-:W-:Y:S01]  /*0000*/  LDC R1, c[0x0][0x37c] ;  /* 0x0000df00ff017b82 */ /* 0x000fe20000000800 */
[----:B------:R-:W0:Y:S01]  /*0010*/  LDCU UR11, c[0x0][0x3a8] ;  /* 0x00007500ff0b77ac */ /* 0x000e220008000800 */
[----:B------:R-:W-:Y:S01]  /*0020*/  UMOV UR4, URZ ;  /* 0x000000ff00047c82 */ /* 0x000fe20008000000 */
[----:B------:R-:W1:Y:S01]  /*0030*/  LDCU UR10, c[0x0][0x360] ;  /* 0x00006c00ff0a77ac */ /* 0x000e620008000800 */
[----:B0-----:R-:W-:-:S04]  /*0040*/  MOV R0, UR11 ;  /* 0x0000000b00007c02 */ /* 0x001fc80008000f00 */
[----:B------:R-:W-:-:S04]  /*0050*/  IABS R0, R0 ;  /* 0x0000000000007213 */ /* 0x000fc80000000000 */
[----:B------:R-:W-:-:S13]  /*0060*/  R2UR UR7, R0 ;  /* 0x00000000000772ca */ /* 0x000fda00000e0000 */
[----:B------:R-:W0:Y:S08]  /*0070*/  I2F.RP R0, UR7 ;  /* 0x0000000700007d06 */ /* 0x000e300008209400 */
[----:B0-----:R-:W0:Y:S02]  /*0080*/  MUFU.RCP R0, R0 ;  /* 0x0000000000007308 */ /* 0x001e240000001000 */
[----:B0-----:R-:W-:-:S06]  /*0090*/  VIADD R2, R0, 0xffffffe ;  /* 0x0ffffffe00027836 */ /* 0x001fcc0000000000 */
[----:B------:R-:W0:Y:S02]  /*00a0*/  F2I.FTZ.U32.TRUNC.NTZ R2, R2 ;  /* 0x0000000200027305 */ /* 0x000e24000021f000 */
[----:B0-----:R-:W-:-:S13]  /*00b0*/  R2UR UR5, R2 ;  /* 0x00000000020572ca */ /* 0x001fda00000e0000 */
[----:B------:R-:W-:-:S04]  /*00c0*/  UIADD3 UR6, UPT, UPT, URZ, -UR5, URZ ;  /* 0x80000005ff067290 */ /* 0x000fc8000fffe0ff */
[----:B------:R-:W-:-:S04]  /*00d0*/  UIMAD UR6, UR6, UR7, URZ ;  /* 0x00000007060672a4 */ /* 0x000fc8000f8e02ff */
[----:B------:R-:W-:-:S04]  /*00e0*/  UIMAD.WIDE.U32 UR4, UR5, UR6, UR4 ;  /* 0x00000006050472a5 */ /* 0x000fc8000f8e0004 */
[----:B------:R-:W-:-:S04]  /*00f0*/  UIMAD.WIDE.U32 UR4, UR5, 0x400, URZ ;  /* 0x00000400050478a5 */ /* 0x000fc8000f8e00ff */
[----:B------:R-:W-:-:S04]  /*0100*/  UIADD3 UR4, UPT, UPT, -UR5, URZ, URZ ;  /* 0x000000ff05047290 */ /* 0x000fc8000fffe1ff */
[----:B------:R-:W-:-:S04]  /*0110*/  UIMAD UR4, UR7, UR4, 0x400 ;  /* 0x00000400070474a4 */ /* 0x000fc8000f8e0204 */
[----:B------:R-:W-:-:S11]  /*0120*/  UISETP.GT.U32.AND UP0, UPT, UR7, UR4, UPT ;  /* 0x000000040700728c */ /* 0x000fd6000bf04070 */
[----:B------:R-:W-:Y:S02]  /*0130*/  @!UP0 UIADD3 UR4, UPT, UPT, UR4, -UR7, URZ ;  /* 0x8000000704048290 */ /* 0x000fe4000fffe0ff */
[----:B------:R-:W-:Y:S02]  /*0140*/  @!UP0 UIADD3 UR5, UPT, UPT, UR5, 0x1, URZ ;  /* 0x0000000105058890 */ /* 0x000fe4000fffe0ff */
[----:B------:R-:W-:Y:S02]  /*0150*/  UISETP.GE.U32.AND UP1, UPT, UR4, UR7, UPT ;  /* 0x000000070400728c */ /* 0x000fe4000bf26070 */
[----:B------:R-:W-:-:S04]  /*0160*/  ULOP3.LUT UR4, UR11, 0x400, URZ, 0x3c, !UPT ;  /* 0x000004000b047892 */ /* 0x000fc8000f8e3cff */
[----:B------:R-:W-:-:S05]  /*0170*/  UISETP.GE.AND UP0, UPT, UR4, URZ, UPT ;  /* 0x000000ff0400728c */ /* 0x000fca000bf06270 */
[----:B------:R-:W-:Y:S02]  /*0180*/  @UP1 UIADD3 UR5, UPT, UPT, UR5, 0x1, URZ ;  /* 0x0000000105051890 */ /* 0x000fe4000fffe0ff */
[----:B------:R-:W-:Y:S01]  /*0190*/  UISETP.NE.AND UP1, UPT, UR11, URZ, UPT ;  /* 0x000000ff0b00728c */ /* 0x000fe2000bf25270 */
[----:B------:R-:W0:Y:S04]  /*01a0*/  LDCU UR4, c[0x0][0x3a4] ;  /* 0x00007480ff0477ac */ /* 0x000e280008000800 */
[----:B------:R-:W-:Y:S02]  /*01b0*/  UMOV UR9, UR5 ;  /* 0x0000000500097c82 */ /* 0x000fe40008000000 */
[----:B------:R-:W-:-:S04]  /*01c0*/  @!UP0 UIADD3 UR9, UPT, UPT, -UR9, URZ, URZ ;  /* 0x000000ff09098290 */ /* 0x000fc8000fffe1ff */
[----:B------:R-:W-:-:S06]  /*01d0*/  @!UP1 ULOP3.LUT UR9, URZ, UR11, URZ, 0x33, !UPT ;  /* 0x0000000bff099292 */ /* 0x000fcc000f8e33ff */
[----:B------:R-:W-:Y:S02]  /*01e0*/  IABS R5, UR9 ;  /* 0x0000000900057c13 */ /* 0x000fe40008000000 */
[----:B------:R-:W-:Y:S01]  /*01f0*/  IABS R8, UR9 ;  /* 0x0000000900087c13 */ /* 0x000fe20008000000 */
[----:B0-----:R-:W-:Y:S01]  /*0200*/  UIADD3 UR4, UPT, UPT, UR9, -0x1, UR4 ;  /* 0xffffffff09047890 */ /* 0x001fe2000fffe004 */
[----:B------:R-:W0:Y:S03]  /*0210*/  I2F.RP R0, R5 ;  /* 0x0000000500007306 */ /* 0x000e260000209400 */
[----:B------:R-:W-:Y:S02]  /*0220*/  IMAD.MOV R8, RZ, RZ, -R8 ;  /* 0x000000ffff087224 */ /* 0x000fe400078e0a08 */
[----:B------:R-:W-:Y:S01]  /*0230*/  MOV R4, UR4 ;  /* 0x0000000400047c02 */ /* 0x000fe20008000f00 */
[----:B------:R-:W-:-:S06]  /*0240*/  ULOP3.LUT UR4, UR4, UR9, URZ, 0x3c, !UPT ;  /* 0x0000000904047292 */ /* 0x000fcc000f8e3cff */
[----:B------:R-:W-:Y:S01]  /*0250*/  ISETP.LE.AND P2, PT, RZ, UR4, PT ;  /* 0x00000004ff007c0c */ /* 0x000fe2000bf43270 */
[----:B0-----:R-:W0:Y:S02]  /*0260*/  MUFU.RCP R0, R0 ;  /* 0x0000000000007308 */ /* 0x001e240000001000 */
[----:B0-----:R-:W-:Y:S02]  /*0270*/  IADD3 R2, PT, PT, R0, 0xffffffe, RZ ;  /* 0x0ffffffe00027810 */ /* 0x001fe40007ffe0ff */
[----:B------:R-:W-:-:S04]  /*0280*/  IABS R0, R4 ;  /* 0x0000000400007213 */ /* 0x000fc80000000000 */
[----:B------:R0:W2:Y:S02]  /*0290*/  F2I.FTZ.U32.TRUNC.NTZ R3, R2 ;  /* 0x0000000200037305 */ /* 0x0000a4000021f000 */
[----:B0-----:R-:W-:Y:S02]  /*02a0*/  HFMA2 R2, -RZ, RZ, 0, 0 ;  /* 0x00000000ff027431 */ /* 0x001fe400000001ff */
[----:B--2---:R-:W-:-:S04]  /*02b0*/  IMAD.MOV R6, RZ, RZ, -R3 ;  /* 0x000000ffff067224 */ /* 0x004fc800078e0a03 */
[----:B------:R-:W-:-:S04]  /*02c0*/  IMAD R7, R6, R5, RZ ;  /* 0x0000000506077224 */ /* 0x000fc800078e02ff */
[----:B------:R-:W-:-:S04]  /*02d0*/  IMAD.HI.U32 R3, R3, R7, R2 ;  /* 0x0000000703037227 */ /* 0x000fc800078e0002 */
[----:B------:R-:W-:Y:S02]  /*02e0*/  IMAD.MOV.U32 R7, RZ, RZ, R8 ;  /* 0x000000ffff077224 */ /* 0x000fe400078e0008 */
[----:B------:R-:W-:-:S04]  /*02f0*/  IMAD.HI.U32 R12, R3, R0, RZ ;  /* 0x00000000030c7227 */ /* 0x000fc800078e00ff */
[----:B------:R-:W-:-:S05]  /*0300*/  IMAD R0, R12, R7, R0 ;  /* 0x000000070c007224 */ /* 0x000fca00078e0200 */
[----:B------:R-:W-:-:S13]  /*0310*/  ISETP.GT.U32.AND P1, PT, R5, R0, PT ;  /* 0x000000000500720c */ /* 0x000fda0003f24070 */
[-C--:B------:R-:W-:Y:S01]  /*0320*/  @!P1 IADD3 R0, PT, PT, R0, -R5.reuse, RZ ;  /* 0x8000000500009210 */ /* 0x080fe20007ffe0ff */
[----:B------:R-:W-:Y:S01]  /*0330*/  @!P1 VIADD R12, R12, 0x1 ;  /* 0x000000010c0c9836 */ /* 0x000fe20000000000 */
[----:B------:R-:W-:Y:S02]  /*0340*/  ISETP.NE.AND P1, PT, RZ, UR9, PT ;  /* 0x00000009ff007c0c */ /* 0x000fe4000bf25270 */
[----:B------:R-:W-:-:S13]  /*0350*/  ISETP.GE.U32.AND P0, PT, R0, R5, PT ;  /* 0x000000050000720c */ /* 0x000fda0003f06070 */
[----:B------:R-:W-:-:S05]  /*0360*/  @P0 IADD3 R12, PT, PT, R12, 0x1, RZ ;  /* 0x000000010c0c0810 */ /* 0x000fca0007ffe0ff */
[----:B------:R-:W-:Y:S01]  /*0370*/  @!P2 IMAD.MOV R12, RZ, RZ, -R12 ;  /* 0x000000ffff0ca224 */ /* 0x000fe200078e0a0c */
[----:B------:R-:W-:-:S04]  /*0380*/  @!P1 LOP3.LUT R12, RZ, UR9, RZ, 0x33, !PT ;  /* 0x00000009ff0c9c12 */ /* 0x000fc8000f8e33ff */
[----:B------:R-:W-:-:S13]  /*0390*/  ISETP.GE.AND P0, PT, R12, 0x1, PT ;  /* 0x000000010c00780c */ /* 0x000fda0003f06270 */
[----:B-1----:R-:W-:Y:S05]  /*03a0*/  @!P0 EXIT ;  /* 0x000000000000894d */ /* 0x002fea0003800000 */
[----:B------:R-:W0:Y:S01]  /*03b0*/  I2F.U32.RP R4, UR10 ;  /* 0x0000000a00047d06 */ /* 0x000e220008209000 */
[----:B------:R-:W1:Y:S01]  /*03c0*/  S2R R13, SR_TID.X ;  /* 0x00000000000d7919 */ /* 0x000e620000002100 */
[----:B------:R-:W2:Y:S01]  /*03d0*/  S2UR UR5, SR_CgaCtaId ;  /* 0x00000000000579c3 */ /* 0x000ea20000008800 */
[----:B------:R-:W3:Y:S01]  /*03e0*/  LDCU UR6, c[0x0][0x364] ;  /* 0x00006c80ff0677ac */ /* 0x000ee20008000800 */
[----:B------:R-:W-:Y:S01]  /*03f0*/  ISETP.NE.U32.AND P2, PT, RZ, UR10, PT ;  /* 0x0000000aff007c0c */ /* 0x000fe2000bf45070 */
[----:B------:R-:W4:Y:S01]  /*0400*/  S2R R18, SR_CTAID.X ;  /* 0x0000000000127919 */ /* 0x000f220000002500 */
[----:B------:R-:W-:Y:S01]  /*0410*/  I2FP.F32.S32 R16, UR11 ;  /* 0x0000000b00107c45 */ /* 0x000fe20008201400 */
[----:B------:R-:W5:Y:S01]  /*0420*/  LDCU UR14, c[0x0][0x388] ;  /* 0x00007100ff0e77ac */ /* 0x000f620008000800 */
[----:B------:R-:W3:Y:S01]  /*0430*/  S2R R14, SR_TID.Y ;  /* 0x00000000000e7919 */ /* 0x000ee20000002200 */
[----:B------:R-:W5:Y:S01]  /*0440*/  LDCU UR15, c[0x0][0x398] ;  /* 0x00007300ff0f77ac */ /* 0x000f620008000800 */
[----:B------:R-:W3:Y:S01]  /*0450*/  S2R R17, SR_CTAID.Y ;  /* 0x0000000000117919 */ /* 0x000ee20000002600 */
[----:B0-----:R-:W0:Y:S01]  /*0460*/  MUFU.RCP R4, R4 ;  /* 0x0000000400047308 */ /* 0x001e220000001000 */
[----:B------:R-:W5:Y:S01]  /*0470*/  LDCU UR7, c[0x0][0x370] ;  /* 0x00006e00ff0777ac */ /* 0x000f620008000800 */
[----:B------:R-:W3:Y:S01]  /*0480*/  LDCU UR8, c[0x0][0x374] ;  /* 0x00006e80ff0877ac */ /* 0x000ee20008000800 */
[----:B------:R-:W-:Y:S01]  /*0490*/  UMOV UR4, 0x400 ;  /* 0x0000040000047882 */ /* 0x000fe20000000000 */
[----:B------:R-:W3:Y:S01]  /*04a0*/  LDCU.64 UR12, c[0x0][0x358] ;  /* 0x00006b00ff0c77ac */ /* 0x000ee20008000a00 */
[----:B--2---:R-:W-:Y:S01]  /*04b0*/  ULEA UR4, UR5, UR4, 0x18 ;  /* 0x0000000405047291 */ /* 0x004fe2000f8ec0ff */
[----:B0-----:R-:W-:-:S02]  /*04c0*/  IADD3 R2, PT, PT, R4, 0xffffffe, RZ ;  /* 0x0ffffffe04027810 */ /* 0x001fc40007ffe0ff */
[----:B-1----:R-:W-:Y:S01]  /*04d0*/  IADD3 R0, PT, PT, R13, UR10, RZ ;  /* 0x0000000a0d007c10 */ /* 0x002fe2000fffe0ff */
[----:B-----5:R-:W-:Y:S01]  /*04e0*/  UIMAD UR5, UR10, UR7, URZ ;  /* 0x000000070a0572a4 */ /* 0x020fe2000f8e02ff */
[----:B------:R0:W1:Y:S01]  /*04f0*/  F2I.FTZ.U32.TRUNC.NTZ R3, R2 ;  /* 0x0000000200037305 */ /* 0x000062000021f000 */
[----:B----4-:R-:W-:Y:S01]  /*0500*/  IMAD R18, R18, UR10, R13 ;  /* 0x0000000a12127c24 */ /* 0x010fe2000f8e020d */
[C---:B------:R-:W-:Y:S02]  /*0510*/  ISETP.GE.U32.AND P0, PT, R0.reuse, 0x400, PT ;  /* 0x000004000000780c */ /* 0x040fe40003f06070 */
[----:B------:R-:W-:Y:S02]  /*0520*/  VIMNMX.U32 R5, PT, PT, R0, 0x400, !PT ;  /* 0x0000040000057848 */ /* 0x000fe40007fe0000 */
[----:B------:R-:W-:Y:S02]  /*0530*/  SEL R15, RZ, 0x1, P0 ;  /* 0x00000001ff0f7807 */ /* 0x000fe40000000000 */
[----:B------:R-:W-:Y:S01]  /*0540*/  IADD3 R18, PT, PT, R18, UR15, RZ ;  /* 0x0000000f12127c10 */ /* 0x000fe2000fffe0ff */
[----:B0-----:R-:W-:Y:S01]  /*0550*/  IMAD.MOV.U32 R2, RZ, RZ, RZ ;  /* 0x000000ffff027224 */ /* 0x001fe200078e00ff */
[----:B------:R-:W-:Y:S01]  /*0560*/  IADD3 R5, PT, PT, R5, -R0, -R15 ;  /* 0x8000000005057210 */ /* 0x000fe20007ffe80f */
[----:B---3--:R-:W-:Y:S01]  /*0570*/  IMAD R17, R17, UR6, R14 ;  /* 0x0000000611117c24 */ /* 0x008fe2000f8e020e */
[----:B------:R-:W-:Y:S01]  /*0580*/  LEA R19, R13, UR4, 0x3 ;  /* 0x000000040d137c11 */ /* 0x000fe2000f8e18ff */
[----:B------:R-:W-:Y:S01]  /*0590*/  UIMAD UR6, UR6, UR8, URZ ;  /* 0x00000008060672a4 */ /* 0x000fe2000f8e02ff */
[----:B-1----:R-:W-:Y:S01]  /*05a0*/  IMAD.MOV R7, RZ, RZ, -R3 ;  /* 0x000000ffff077224 */ /* 0x002fe200078e0a03 */
[----:B------:R-:W-:Y:S01]  /*05b0*/  UMOV UR4, URZ ;  /* 0x000000ff00047c82 */ /* 0x000fe20008000000 */
[----:B------:R-:W-:-:S02]  /*05c0*/  VIADD R17, R17, UR14 ;  /* 0x0000000e11117c36 */ /* 0x000fc40008000000 */
[----:B------:R-:W-:-:S04]  /*05d0*/  IMAD R7, R7, UR10, RZ ;  /* 0x0000000a07077c24 */ /* 0x000fc8000f8e02ff */
[----:B------:R-:W-:-:S06]  /*05e0*/  IMAD.HI.U32 R4, R3, R7, R2 ;  /* 0x0000000703047227 */ /* 0x000fcc00078e0002 */
[----:B------:R-:W-:-:S05]  /*05f0*/  IMAD.HI.U32 R4, R4, R5, RZ ;  /* 0x0000000504047227 */ /* 0x000fca00078e00ff */
[----:B------:R-:W-:-:S05]  /*0600*/  IADD3 R0, PT, PT, -R4, RZ, RZ ;  /* 0x000000ff04007210 */ /* 0x000fca0007ffe1ff */
[----:B------:R-:W-:-:S05]  /*0610*/  IMAD R5, R0, UR10, R5 ;  /* 0x0000000a00057c24 */ /* 0x000fca000f8e0205 */
[----:B------:R-:W-:-:S13]  /*0620*/  ISETP.GE.U32.AND P0, PT, R5, UR10, PT ;  /* 0x0000000a05007c0c */ /* 0x000fda000bf06070 */
[----:B------:R-:W-:Y:S01]  /*0630*/  @P0 VIADD R5, R5, -UR10 ;  /* 0x8000000a05050c36 */ /* 0x000fe20008000000 */
[----:B------:R-:W-:-:S04]  /*0640*/  @P0 IADD3 R4, PT, PT, R4, 0x1, RZ ;  /* 0x0000000104040810 */ /* 0x000fc80007ffe0ff */
[----:B------:R-:W-:-:S13]  /*0650*/  ISETP.GE.U32.AND P1, PT, R5, UR10, PT ;  /* 0x0000000a05007c0c */ /* 0x000fda000bf26070 */
[----:B------:R-:W-:Y:S01]  /*0660*/  @P1 VIADD R4, R4, 0x1 ;  /* 0x0000000104041836 */ /* 0x000fe20000000000 */
[----:B------:R-:W-:-:S04]  /*0670*/  @!P2 LOP3.LUT R4, RZ, UR10, RZ, 0x33, !PT ;  /* 0x0000000aff04ac12 */ /* 0x000fc8000f8e33ff */
[----:B------:R-:W-:-:S07]  /*0680*/  IADD3 R15, PT, PT, R15, R4, RZ ;  /* 0x000000040f0f7210 */ /* 0x000fce0007ffe0ff */
.L_x_19:
[----:B------:R-:W-:Y:S01]  /*0690*/  ISETP.NE.AND P2, PT, R14, RZ, PT ;  /* 0x000000ff0e00720c */ /* 0x000fe20003f45270 */
[----:B------:R-:W-:Y:S01]  /*06a0*/  UIMAD UR11, UR9, UR4, URZ ;  /* 0x00000004090b72a4 */ /* 0x000fe2000f8e02ff */
[----:B------:R-:W-:Y:S01]  /*06b0*/  BSSY.RECONVERGENT B0, `(.L_x_0) ;  /* 0x000002c000007945 */ /* 0x000fe20003800200 */
[----:B------:R-:W-:Y:S02]  /*06c0*/  UIADD3 UR4, UPT, UPT, UR4, 0x1, URZ ;  /* 0x0000000104047890 */ /* 0x000fe4000fffe0ff */
[----:B------:R-:W-:-:S04]  /*06d0*/  UIADD3 UR16, UPT, UPT, UR9, UR11, URZ ;  /* 0x0000000b09107290 */ /* 0x000fc8000fffe0ff */
[----:B------:R-:W-:-:S04]  /*06e0*/  ISETP.NE.AND P1, PT, R12, UR4, PT ;  /* 0x000000040c007c0c */ /* 0x000fc8000bf25270 */
[----:B012---:R-:W-:Y:S09]  /*06f0*/  @P2 BRA `(.L_x_1) ;  /* 0x00000000009c2947 */ /* 0x007ff20003800000 */
[C---:B------:R-:W-:Y:S01]  /*0700*/  LOP3.LUT R2, R15.reuse, 0x3, RZ, 0xc0, !PT ;  /* 0x000000030f027812 */ /* 0x040fe200078ec0ff */
[----:B------:R-:W-:Y:S01]  /*0710*/  BSSY.RECONVERGENT B1, `(.L_x_2) ;  /* 0x0000012000017945 */ /* 0x000fe20003800200 */
[----:B------:R-:W-:Y:S01]  /*0720*/  ISETP.GE.U32.AND P0, PT, R15, 0x3, PT ;  /* 0x000000030f00780c */ /* 0x000fe20003f06070 */
[----:B------:R-:W-:Y:S01]  /*0730*/  IMAD.MOV.U32 R0, RZ, RZ, R13 ;  /* 0x000000ffff007224 */ /* 0x000fe200078e000d */
[----:B------:R-:W-:-:S13]  /*0740*/  ISETP.NE.AND P3, PT, R2, 0x3, PT ;  /* 0x000000030200780c */ /* 0x000fda0003f65270 */
[----:B------:R-:W-:Y:S05]  /*0750*/  @!P3 BRA `(.L_x_3) ;  /* 0x000000000034b947 */ /* 0x000fea0003800000 */
[----:B------:R0:W-:Y:S01]  /*0760*/  STS.64 [R19], RZ ;  /* 0x000000ff13007388 */ /* 0x0001e20000000a00 */
[----:B------:R-:W-:Y:S02]  /*0770*/  ISETP.NE.AND P3, PT, R2, RZ, PT ;  /* 0x000000ff0200720c */ /* 0x000fe40003f65270 */
[----:B------:R-:W-:-:S11]  /*0780*/  IADD3 R0, PT, PT, R13, UR10, RZ ;  /* 0x0000000a0d007c10 */ /* 0x000fd6000fffe0ff */
[----:B0-----:R-:W-:Y:S05]  /*0790*/  @!P3 BRA `(.L_x_3) ;  /* 0x000000000024b947 */ /* 0x001fea0003800000 */
[----:B------:R-:W-:Y:S01]  /*07a0*/  ISETP.NE.AND P3, PT, R2, 0x1, PT ;  /* 0x000000010200780c */ /* 0x000fe20003f65270 */
[----:B------:R-:W-:Y:S01]  /*07b0*/  IMAD.U32 R2, RZ, RZ, UR10 ;  /* 0x0000000aff027e24 */ /* 0x000fe2000f8e00ff */
[----:B------:R-:W-:Y:S01]  /*07c0*/  MOV R4, UR10 ;  /* 0x0000000a00047c02 */ /* 0x000fe20008000f00 */
[----:B------:R-:W-:Y:S02]  /*07d0*/  VIADD R0, R0, UR10 ;  /* 0x0000000a00007c36 */ /* 0x000fe40008000000 */
[----:B------:R-:W-:-:S05]  /*07e0*/  IMAD R3, R2, 0x8, R19 ;  /* 0x0000000802037824 */ /* 0x000fca00078e0213 */
[----:B------:R0:W-:Y:S03]  /*07f0*/  STS.64 [R3], RZ ;  /* 0x000000ff03007388 */ /* 0x0001e60000000a00 */
[----:B------:R-:W-:Y:S02]  /*0800*/  @P3 LEA R2, R4, R3, 0x3 ;  /* 0x0000000304023211 */ /* 0x000fe400078e18ff */
[----:B------:R-:W-:-:S03]  /*0810*/  @P3 IADD3 R0, PT, PT, R0, UR10, RZ ;  /* 0x0000000a00003c10 */ /* 0x000fc6000fffe0ff */
[----:B------:R0:W-:Y:S04]  /*0820*/  @P3 STS.64 [R2], RZ ;  /* 0x000000ff02003388 */ /* 0x0001e80000000a00 */
.L_x_3:
[----:B------:R-:W-:Y:S05]  /*0830*/  BSYNC.RECONVERGENT B1 ;  /* 0x0000000000017941 */ /* 0x000fea0003800200 */
.L_x_2:
[----:B------:R-:W-:Y:S05]  /*0840*/  @!P0 BRA `(.L_x_1) ;  /* 0x0000000000488947 */ /* 0x000fea0003800000 */
[----:B------:R-:W1:Y:S01]  /*0850*/  S2UR UR8, SR_CgaCtaId ;  /* 0x00000000000879c3 */ /* 0x000e620000008800 */
[----:B------:R-:W-:Y:S02]  /*0860*/  UMOV UR7, 0x400 ;  /* 0x0000040000077882 */ /* 0x000fe40000000000 */
[----:B-1----:R-:W-:-:S06]  /*0870*/  ULEA UR7, UR8, UR7, 0x18 ;  /* 0x0000000708077291 */ /* 0x002fcc000f8ec0ff */
[----:B0-----:R-:W-:-:S07]  /*0880*/  LEA R2, R0, UR7, 0x3 ;  /* 0x0000000700027c11 */ /* 0x001fce000f8e18ff */
.L_x_4:
[----:B-1----:R-:W-:Y:S01]  /*0890*/  IMAD.U32 R3, RZ, RZ, UR10 ;  /* 0x0000000aff037e24 */ /* 0x002fe2000f8e00ff */
[----:B------:R-:W-:Y:S01]  /*08a0*/  MOV R5, UR10 ;  /* 0x0000000a00057c02 */ /* 0x000fe20008000f00 */
[----:B------:R-:W-:Y:S01]  /*08b0*/  IMAD.U32 R7, RZ, RZ, UR10 ;  /* 0x0000000aff077e24 */ /* 0x000fe2000f8e00ff */
[----:B------:R0:W-:Y:S02]  /*08c0*/  STS.64 [R2], RZ ;  /* 0x000000ff02007388 */ /* 0x0001e40000000a00 */
[----:B------:R-:W-:Y:S01]  /*08d0*/  LEA R3, R3, R2, 0x3 ;  /* 0x0000000203037211 */ /* 0x000fe200078e18ff */
[--C-:B------:R-:W-:Y:S01]  /*08e0*/  IMAD R4, R5, 0x10, R2.reuse ;  /* 0x0000001005047824 */ /* 0x100fe200078e0202 */
[C---:B------:R-:W-:Y:S01]  /*08f0*/  LEA R0, R7.reuse, R0, 0x2 ;  /* 0x0000000007007211 */ /* 0x040fe200078e10ff */
[C-C-:B------:R-:W-:Y:S02]  /*0900*/  IMAD R5, R7.reuse, 0x18, R2.reuse ;  /* 0x0000001807057824 */ /* 0x140fe400078e0202 */
[----:B------:R1:W-:Y:S01]  /*0910*/  STS.64 [R3], RZ ;  /* 0x000000ff03007388 */ /* 0x0003e20000000a00 */
[----:B------:R-:W-:Y:S01]  /*0920*/  ISETP.GE.U32.AND P0, PT, R0, 0x400, PT ;  /* 0x000004000000780c */ /* 0x000fe20003f06070 */
[----:B0-----:R-:W-:-:S02]  /*0930*/  IMAD R2, R7, 0x20, R2 ;  /* 0x0000002007027824 */ /* 0x001fc400078e0202 */
[----:B------:R1:W-:Y:S04]  /*0940*/  STS.64 [R4], RZ ;  /* 0x000000ff04007388 */ /* 0x0003e80000000a00 */
[----:B------:R1:W-:Y:S06]  /*0950*/  STS.64 [R5], RZ ;  /* 0x000000ff05007388 */ /* 0x0003ec0000000a00 */
[----:B------:R-:W-:Y:S05]  /*0960*/  @!P0 BRA `(.L_x_4) ;  /* 0xfffffffc00c88947 */ /* 0x000fea000383ffff */
.L_x_1:
[----:B------:R-:W-:Y:S05]  /*0970*/  BSYNC.RECONVERGENT B0 ;  /* 0x0000000000007941 */ /* 0x000fea0003800200 */
.L_x_0:
[----:B------:R-:W2:Y:S01]  /*0980*/  LDCU UR7, c[0x0][0x38c] ;  /* 0x00007180ff0777ac */ /* 0x000ea20008000800 */
[----:B------:R-:W-:Y:S01]  /*0990*/  BAR.SYNC.DEFER_BLOCKING 0x0 ;  /* 0x0000000000007b1d */ /* 0x000fe20000010000 */
[----:B--2---:R-:W-:-:S13]  /*09a0*/  ISETP.GE.AND P0, PT, R17, UR7, PT ;  /* 0x0000000711007c0c */ /* 0x004fda000bf06270 */
[----:B------:R-:W-:Y:S05]  /*09b0*/  @P0 BRA `(.L_x_5) ;  /* 0x0000000400700947 */ /* 0x000fea0003800000 */
[----:B------:R-:W-:-:S07]  /*09c0*/  MOV R20, R17 ;  /* 0x0000001100147202 */ /* 0x000fce0000000f00 */
.L_x_15:
[----:B------:R-:W2:Y:S01]  /*09d0*/  LDCU UR7, c[0x0][0x39c] ;  /* 0x00007380ff0777ac */ /* 0x000ea20008000800 */
[----:B------:R-:W-:Y:S01]  /*09e0*/  BSSY B0, `(.L_x_6) ;  /* 0x0000055000007945 */ /* 0x000fe20003800000 */
[----:B--2---:R-:W-:-:S13]  /*09f0*/  ISETP.GE.AND P0, PT, R18, UR7, PT ;  /* 0x0000000712007c0c */ /* 0x004fda000bf06270 */
[----:B------:R-:W-:Y:S05]  /*0a00*/  @P0 BRA `(.L_x_7) ;  /* 0x0000000400480947 */ /* 0x000fea0003800000 */
[----:B-1----:R-:W1:Y:S02]  /*0a10*/  LDC.64 R4, c[0x0][0x380] ;  /* 0x0000e000ff047b82 */ /* 0x002e640000000a00 */
[----:B-1----:R-:W-:-:S06]  /*0a20*/  IMAD.WIDE R4, R20, 0x10, R4 ;  /* 0x0000001014047825 */ /* 0x002fcc00078e0204 */
[----:B------:R-:W5:Y:S01]  /*0a30*/  LDG.E.128 R4, desc[UR12][R4.64] ;  /* 0x0000000c04047981 */ /* 0x000f62000c1e1d00 */
[----:B------:R-:W-:-:S07]  /*0a40*/  IMAD.MOV.U32 R21, RZ, RZ, R18 ;  /* 0x000000ffff157224 */ /* 0x000fce00078e0012 */
.L_x_14:
[----:B------:R-:W1:Y:S02]  /*0a50*/  LDC.64 R10, c[0x0][0x390] ;  /* 0x0000e400ff0a7b82 */ /* 0x000e640000000a00 */
[----:B-1----:R-:W-:-:S06]  /*0a60*/  IMAD.WIDE R10, R21, 0x10, R10 ;  /* 0x00000010150a7825 */ /* 0x002fcc00078e020a */
[----:B------:R-:W2:Y:S01]  /*0a70*/  LDG.E.128 R8, desc[UR12][R10.64] ;  /* 0x0000000c0a087981 */ /* 0x000ea2000c1e1d00 */
[----:B------:R-:W-:Y:S05]  /*0a80*/  YIELD ;  /* 0x0000000000007946 */ /* 0x000fea0003800000 */
[----:B------:R-:W1:Y:S01]  /*0a90*/  LDCU UR7, c[0x0][0x39c] ;  /* 0x00007380ff0777ac */ /* 0x000e620008000800 */
[----:B------:R-:W-:Y:S01]  /*0aa0*/  IADD3 R21, PT, PT, R21, UR5, RZ ;  /* 0x0000000515157c10 */ /* 0x000fe2000fffe0ff */
[----:B------:R-:W-:Y:S03]  /*0ab0*/  BSSY.RECONVERGENT B1, `(.L_x_8) ;  /* 0x000001f000017945 */ /* 0x000fe60003800200 */
[----:B-1----:R-:W-:Y:S01]  /*0ac0*/  ISETP.GE.AND P3, PT, R21, UR7, PT ;  /* 0x0000000715007c0c */ /* 0x002fe2000bf66270 */
[C-C-:B--2--5:R-:W-:Y:S01]  /*0ad0*/  FADD R22, R5.reuse, -R9.reuse ;  /* 0x8000000905167221 */ /* 0x164fe20000000000 */
[----:B------:R-:W-:Y:S01]  /*0ae0*/  FADD R9, R5, R9 ;  /* 0x0000000905097221 */ /* 0x000fe20000000000 */
[C-C-:B0-----:R-:W-:Y:S01]  /*0af0*/  FADD R3, R4.reuse, -R8.reuse ;  /* 0x8000000804037221 */ /* 0x141fe20000000000 */
[----:B------:R-:W-:Y:S01]  /*0b00*/  FADD R2, R4, R8 ;  /* 0x0000000804027221 */ /* 0x000fe20000000000 */
[----:B------:R-:W-:Y:S01]  /*0b10*/  FMUL R24, R22, R22 ;  /* 0x0000001616187220 */ /* 0x000fe20000400000 */
[----:B------:R-:W-:Y:S01]  /*0b20*/  FMUL R9, R9, 0.5 ;  /* 0x3f00000009097820 */ /* 0x000fe20000400000 */
[----:B------:R-:W-:Y:S01]  /*0b30*/  FADD R0, R6, -R10 ;  /* 0x8000000a06007221 */ /* 0x000fe20000000000 */
[----:B------:R-:W-:Y:S01]  /*0b40*/  FMUL R2, R2, 0.5 ;  /* 0x3f00000002027820 */ /* 0x000fe20000400000 */
[----:B------:R-:W-:Y:S01]  /*0b50*/  FFMA R23, R3, R3, R24 ;  /* 0x0000000303177223 */ /* 0x000fe20000000018 */
[-C--:B------:R-:W-:Y:S01]  /*0b60*/  FMUL R22, R22, R9.reuse ;  /* 0x0000000916167220 */ /* 0x080fe20000400000 */
[----:B------:R-:W-:Y:S01]  /*0b70*/  FADD R10, R6, R10 ;  /* 0x0000000a060a7221 */ /* 0x000fe20000000000 */
[----:B------:R-:W-:Y:S01]  /*0b80*/  FMUL R9, R9, R9 ;  /* 0x0000000909097220 */ /* 0x000fe20000400000 */
[----:B------:R-:W-:Y:S01]  /*0b90*/  FFMA R8, R0, R0, R23 ;  /* 0x0000000000087223 */ /* 0x000fe20000000017 */
[-C--:B------:R-:W-:Y:S01]  /*0ba0*/  FFMA R25, R3, R2.reuse, R22 ;  /* 0x0000000203197223 */ /* 0x080fe20000000016 */
[----:B------:R-:W-:Y:S01]  /*0bb0*/  FMUL R10, R10, 0.5 ;  /* 0x3f0000000a0a7820 */ /* 0x000fe20000400000 */
[----:B------:R-:W-:Y:S01]  /*0bc0*/  FFMA R23, R2, R2, R9 ;  /* 0x0000000202177223 */ /* 0x000fe20000000009 */
[----:B------:R-:W-:Y:S01]  /*0bd0*/  VIADD R22, R8, 0xf3000000 ;  /* 0xf300000008167836 */ /* 0x000fe20000000000 */
[----:B------:R0:W1:Y:S01]  /*0be0*/  MUFU.RSQ R3, R8 ;  /* 0x0000000800037308 */ /* 0x0000620000001400 */
[-C--:B------:R-:W-:Y:S01]  /*0bf0*/  FFMA R9, R0, R10.reuse, R25 ;  /* 0x0000000a00097223 */ /* 0x080fe20000000019 */
[----:B------:R-:W-:-:S02]  /*0c00*/  FFMA R23, R10, R10, R23 ;  /* 0x0000000a0a177223 */ /* 0x000fc40000000017 */
[----:B------:R-:W-:-:S13]  /*0c10*/  ISETP.GT.U32.AND P0, PT, R22, 0x727fffff, PT ;  /* 0x727fffff1600780c */ /* 0x000fda0003f04070 */
[----:B01----:R-:W-:Y:S05]  /*0c20*/  @!P0 BRA `(.L_x_9) ;  /* 0x00000000000c8947 */ /* 0x003fea0003800000 */
[----:B------:R-:W-:-:S07]  /*0c30*/  MOV R26, 0xc50 ;  /* 0x00000c50001a7802 */ /* 0x000fce0000000f00 */
[----:B------:R-:W-:Y:S05]  /*0c40*/  CALL.REL.NOINC `($__internal_0_$__cuda_sm20_sqrt_rn_f32_slowpath) ;  /* 0x0000000400347944 */ /* 0x000fea0003c00000 */
[----:B------:R-:W-:Y:S05]  /*0c50*/  BRA `(.L_x_10) ;  /* 0x0000000000107947 */ /* 0x000fea0003800000 */
.L_x_9:
[----:B------:R-:W-:Y:S01]  /*0c60*/  FMUL.FTZ R25, R8, R3 ;  /* 0x0000000308197220 */ /* 0x000fe20000410000 */
[----:B------:R-:W-:-:S03]  /*0c70*/  FMUL.FTZ R3, R3, 0.5 ;  /* 0x3f00000003037820 */ /* 0x000fc60000410000 */
[----:B------:R-:W-:-:S04]  /*0c80*/  FFMA R0, -R25, R25, R8 ;  /* 0x0000001919007223 */ /* 0x000fc80000000108 */
[----:B------:R-:W-:-:S07]  /*0c90*/  FFMA R0, R0, R3, R25 ;  /* 0x0000000300007223 */ /* 0x000fce0000000019 */
.L_x_10:
[----:B------:R-:W-:Y:S05]  /*0ca0*/  BSYNC.RECONVERGENT B1 ;  /* 0x0000000000017941 */ /* 0x000fea0003800200 */
.L_x_8:
[----:B------:R-:W-:Y:S01]  /*0cb0*/  FMUL R23, R8, R23 ;  /* 0x0000001708177220 */ /* 0x000fe20000400000 */
[----:B------:R-:W-:Y:S01]  /*0cc0*/  UMOV UR14, 0x9ee75616 ;  /* 0x9ee75616000e7882 */ /* 0x000fe20000000000 */
[----:B------:R-:W-:Y:S01]  /*0cd0*/  UMOV UR15, 0x3cd203af ;  /* 0x3cd203af000f7882 */ /* 0x000fe20000000000 */
[----:B------:R-:W0:Y:S01]  /*0ce0*/  LDCU UR7, c[0x0][0x3ac] ;  /* 0x00007580ff0777ac */ /* 0x000e220008000800 */
[----:B------:R-:W1:Y:S01]  /*0cf0*/  F2F.F64.F32 R2, R23 ;  /* 0x0000001700027310 */ /* 0x000e620000201800 */
[----:B------:R-:W-:Y:S01]  /*0d00*/  BSSY.RECONVERGENT B1, `(.L_x_11) ;  /* 0x0000021000017945 */ /* 0x000fe20003800200 */
[----:B-1----:R-:W-:Y:S01]  /*0d10*/  DADD R2, R2, UR14 ;  /* 0x0000000e02027e29 */ /* 0x002fe20008000000 */
[----:B0-----:R-:W-:-:S05]  /*0d20*/  FMUL R0, R0, UR7 ;  /* 0x0000000700007c20 */ /* 0x001fca0008400000 */
[----:B------:R-:W0:Y:S08]  /*0d30*/  F2F.F32.F64 R8, R2 ;  /* 0x0000000200087310 */ /* 0x000e300000301000 */
[----:B------:R-:W-:Y:S01]  /*0d40*/  F2I.TRUNC.NTZ R22, R0 ;  /* 0x0000000000167305 */ /* 0x000fe2000020f100 */
[----:B0-----:R-:W-:-:S13]  /*0d50*/  FSETP.GEU.AND P0, PT, |R8|, 1.175494350822287508e-38, PT ;  /* 0x008000000800780b */ /* 0x001fda0003f0e200 */
[----:B------:R-:W-:-:S04]  /*0d60*/  @!P0 FMUL R8, R8, 16777216 ;  /* 0x4b80000008088820 */ /* 0x000fc80000400000 */
[----:B------:R-:W0:Y:S02]  /*0d70*/  MUFU.RSQ R10, R8 ;  /* 0x00000008000a7308 */ /* 0x000e240000001400 */
[----:B0-----:R-:W-:Y:S01]  /*0d80*/  @!P0 FMUL R10, R10, 4096 ;  /* 0x458000000a0a8820 */ /* 0x001fe20000400000 */
[----:B------:R-:W-:-:S03]  /*0d90*/  ISETP.GE.AND P0, PT, R22, UR16, PT ;  /* 0x0000001016007c0c */ /* 0x000fc6000bf06270 */
[----:B------:R-:W-:Y:S01]  /*0da0*/  FMUL R9, R9, R10 ;  /* 0x0000000a09097220 */ /* 0x000fe20000400000 */
[----:B------:R-:W-:-:S04]  /*0db0*/  ISETP.LT.OR P0, PT, R22, UR11, P0 ;  /* 0x0000000b16007c0c */ /* 0x000fc80008701670 */
[----:B------:R-:W-:-:S04]  /*0dc0*/  FSETP.GEU.AND P4, PT, R9, RZ, PT ;  /* 0x000000ff0900720b */ /* 0x000fc80003f8e000 */
[----:B------:R-:W-:-:S05]  /*0dd0*/  FSEL R9, -R9, R9, !P4 ;  /* 0x0000000909097208 */ /* 0x000fca0006000100 */
[----:B------:R-:W-:Y:S05]  /*0de0*/  @P0 BRA `(.L_x_12) ;  /* 0x0000000000480947 */ /* 0x000fea0003800000 */
[----:B------:R-:W0:Y:S01]  /*0df0*/  LDCU UR7, c[0x0][0x3a0] ;  /* 0x00007400ff0777ac */ /* 0x000e220008000800 */
[----:B------:R-:W1:Y:S01]  /*0e00*/  S2UR UR8, SR_CgaCtaId ;  /* 0x00000000000879c3 */ /* 0x000e620000008800 */
[----:B------:R-:W-:Y:S01]  /*0e10*/  FMUL R8, R16, R9 ;  /* 0x0000000910087220 */ /* 0x000fe20000400000 */
[----:B------:R-:W-:Y:S01]  /*0e20*/  FMUL R11, R7, R11 ;  /* 0x0000000b070b7220 */ /* 0x000fe20000400000 */
[----:B------:R-:W2:Y:S01]  /*0e30*/  LDCU UR14, c[0x0][0x3a8] ;  /* 0x00007500ff0e77ac */ /* 0x000ea20008000800 */
[----:B------:R-:W-:Y:S01]  /*0e40*/  IADD3 R9, PT, PT, R22, -UR11, RZ ;  /* 0x8000000b16097c10 */ /* 0x000fe2000fffe0ff */
[----:B------:R-:W2:Y:S01]  /*0e50*/  F2I.TRUNC.NTZ R0, R8 ;  /* 0x0000000800007305 */ /* 0x000ea2000020f100 */
[----:B0-----:R-:W-:Y:S01]  /*0e60*/  FMUL R2, R11, UR7 ;  /* 0x000000070b027c20 */ /* 0x001fe20008400000 */
[----:B------:R-:W-:Y:S02]  /*0e70*/  UMOV UR7, 0x400 ;  /* 0x0000040000077882 */ /* 0x000fe40000000000 */
[----:B--2---:R-:W-:-:S04]  /*0e80*/  IMAD R0, R9, UR14, R0 ;  /* 0x0000000e09007c24 */ /* 0x004fc8000f8e0200 */
[----:B------:R-:W0:Y:S01]  /*0e90*/  F2I.U64.TRUNC R2, R2 ;  /* 0x0000000200027311 */ /* 0x000e22000020d800 */
[----:B-1----:R-:W-:-:S06]  /*0ea0*/  ULEA UR7, UR8, UR7, 0x18 ;  /* 0x0000000708077291 */ /* 0x002fcc000f8ec0ff */
[----:B------:R-:W-:-:S07]  /*0eb0*/  LEA R23, R0, UR7, 0x3 ;  /* 0x0000000700177c11 */ /* 0x000fce000f8e18ff */
.L_x_13:
[----:B------:R-:W0:Y:S02]  /*0ec0*/  LDS.64 R8, [R23] ;  /* 0x0000000017087984 */ /* 0x000e240000000a00 */
[----:B0-----:R-:W-:-:S05]  /*0ed0*/  IADD3 R10, P0, PT, R2, R8, RZ ;  /* 0x00000008020a7210 */ /* 0x001fca0007f1e0ff */
[----:B------:R-:W-:-:S07]  /*0ee0*/  IMAD.X R11, R3, 0x1, R9, P0 ;  /* 0x00000001030b7824 */ /* 0x000fce00000e0609 */
[----:B------:R-:W0:Y:S02]  /*0ef0*/  ATOMS.CAST.SPIN.64 P0, [R23], R8, R10 ;  /* 0x000000081700758d */ /* 0x000e24000180040a */
[----:B0-----:R-:W-:Y:S05]  /*0f00*/  @!P0 BRA `(.L_x_13) ;  /* 0xfffffffc00ec8947 */ /* 0x001fea000383ffff */
.L_x_12:
[----:B------:R-:W-:Y:S05]  /*0f10*/  BSYNC.RECONVERGENT B1 ;  /* 0x0000000000017941 */ /* 0x000fea0003800200 */
.L_x_11:
[----:B------:R-:W-:Y:S05]  /*0f20*/  @!P3 BRA `(.L_x_14) ;  /* 0xfffffff800c8b947 */ /* 0x000fea000383ffff */
.L_x_7:
[----:B------:R-:W-:Y:S05]  /*0f30*/  BSYNC B0 ;  /* 0x0000000000007941 */ /* 0x000fea0003800000 */
.L_x_6:
[----:B------:R-:W2:Y:S01]  /*0f40*/  LDCU UR7, c[0x0][0x38c] ;  /* 0x00007180ff0777ac */ /* 0x000ea20008000800 */
[----:B------:R-:W-:-:S04]  /*0f50*/  IADD3 R20, PT, PT, R20, UR6, RZ ;  /* 0x0000000614147c10 */ /* 0x000fc8000fffe0ff */
[----:B--2---:R-:W-:-:S13]  /*0f60*/  ISETP.GE.AND P0, PT, R20, UR7, PT ;  /* 0x0000000714007c0c */ /* 0x004fda000bf06270 */
[----:B------:R-:W-:Y:S05]  /*0f70*/  @!P0 BRA `(.L_x_15) ;  /* 0xfffffff800948947 */ /* 0x000fea000383ffff */
.L_x_5:
[----:B------:R-:W-:Y:S05]  /*0f80*/  WARPSYNC.ALL ;  /* 0x0000000000007948 */ /* 0x000fea0003800000 */
[----:B------:R-:W-:Y:S06]  /*0f90*/  BAR.SYNC.DEFER_BLOCKING 0x0 ;  /* 0x0000000000007b1d */ /* 0x000fec0000010000 */
[----:B------:R-:W-:Y:S04]  /*0fa0*/  BSSY.RECONVERGENT B0, `(.L_x_16) ;  /* 0x0000014000007945 */ /* 0x000fe80003800200 */
[----:B------:R-:W-:Y:S05]  /*0fb0*/  @P2 BRA `(.L_x_17) ;  /* 0x0000000000482947 */ /* 0x000fea0003800000 */
[----:B------:R-:W2:Y:S02]  /*0fc0*/  LDC R8, c[0x0][0x3a8] ;  /* 0x0000ea00ff087b82 */ /* 0x000ea40000000800 */
[C---:B--2---:R-:W-:Y:S02]  /*0fd0*/  IMAD R0, R8.reuse, UR11, R13 ;  /* 0x0000000b08007c24 */ /* 0x044fe4000f8e020d */
[----:B------:R-:W-:-:S05]  /*0fe0*/  IMAD R11, R8, UR16, RZ ;  /* 0x00000010080b7c24 */ /* 0x000fca000f8e02ff */
[----:B------:R-:W-:-:S13]  /*0ff0*/  ISETP.GE.AND P0, PT, R0, R11, PT ;  /* 0x0000000b0000720c */ /* 0x000fda0003f06270 */
[----:B------:R-:W-:Y:S05]  /*1000*/  @P0 BRA `(.L_x_17) ;  /* 0x0000000000340947 */ /* 0x000fea0003800000 */
[----:B-1----:R-:W1:Y:S01]  /*1010*/  S2R R5, SR_CgaCtaId ;  /* 0x0000000000057919 */ /* 0x002e620000008800 */
[----:B0-----:R-:W0:Y:S01]  /*1020*/  LDC.64 R2, c[0x0][0x3b0] ;  /* 0x0000ec00ff027b82 */ /* 0x001e220000000a00 */
[----:B------:R-:W-:Y:S02]  /*1030*/  MOV R4, 0x400 ;  /* 0x0000040000047802 */ /* 0x000fe40000000f00 */
[----:B------:R-:W-:Y:S02]  /*1040*/  IADD3 R9, PT, PT, RZ, -UR11, RZ ;  /* 0x8000000bff097c10 */ /* 0x000fe4000fffe0ff */
[----:B-1----:R-:W-:-:S07]  /*1050*/  LEA R21, R5, R4, 0x18 ;  /* 0x0000000405157211 */ /* 0x002fce00078ec0ff */
.L_x_18:
[----:B--2---:R-:W-:Y:S02]  /*1060*/  IMAD R4, R8, R9, R0 ;  /* 0x0000000908047224 */ /* 0x004fe400078e0200 */
[----:B0-----:R-:W-:-:S04]  /*1070*/  IMAD.WIDE R6, R0, 0x8, R2 ;  /* 0x0000000800067825 */ /* 0x001fc800078e0202 */
[----:B------:R-:W-:-:S06]  /*1080*/  IMAD R4, R4, 0x8, R21 ;  /* 0x0000000804047824 */ /* 0x000fcc00078e0215 */
[----:B------:R-:W0:Y:S01]  /*1090*/  LDS.64 R4, [R4] ;  /* 0x0000000004047984 */ /* 0x000e220000000a00 */
[----:B------:R-:W-:-:S04]  /*10a0*/  IADD3 R0, PT, PT, R0, UR10, RZ ;  /* 0x0000000a00007c10 */ /* 0x000fc8000fffe0ff */
[----:B------:R-:W-:Y:S01]  /*10b0*/  ISETP.GE.AND P0, PT, R0, R11, PT ;  /* 0x0000000b0000720c */ /* 0x000fe20003f06270 */
[----:B0-----:R2:W-:-:S12]  /*10c0*/  REDG.E.ADD.64.STRONG.GPU desc[UR12][R6.64], R4 ;  /* 0x000000040600798e */ /* 0x0015d8000c12e50c */
[----:B------:R-:W-:Y:S05]  /*10d0*/  @!P0 BRA `(.L_x_18) ;  /* 0xfffffffc00e08947 */ /* 0x000fea000383ffff */
.L_x_17:
[----:B------:R-:W-:Y:S05]  /*10e0*/  BSYNC.RECONVERGENT B0 ;  /* 0x0000000000007941 */ /* 0x000fea0003800200 */
.L_x_16:
[----:B------:R-:W-:Y:S06]  /*10f0*/  BAR.SYNC.DEFER_BLOCKING 0x0 ;  /* 0x0000000000007b1d */ /* 0x000fec0000010000 */
[----:B------:R-:W-:Y:S05]  /*1100*/  @P1 BRA `(.L_x_19) ;  /* 0xfffffff400601947 */ /* 0x000fea000383ffff */
[----:B------:R-:W-:Y:S05]  /*1110*/  EXIT ;  /* 0x000000000000794d */ /* 0x000fea0003800000 */
        .weak           $__internal_0_$__cuda_sm20_sqrt_rn_f32_slowpath
        .type           $__internal_0_$__cuda_sm20_sqrt_rn_f32_slowpath,@function
        .size           $__internal_0_$__cuda_sm20_sqrt_rn_f32_slowpath,(.L_x_22 - $__internal_0_$__cuda_sm20_sqrt_rn_f32_slowpath)
$__internal_0_$__cuda_sm20_sqrt_rn_f32_slowpath:
[----:B------:R-:W-:-:S13]  /*1120*/  LOP3.LUT P0, RZ, R8, 0x7fffffff, RZ, 0xc0, !PT ;  /* 0x7fffffff08ff7812 */ /* 0x000fda000780c0ff */
[----:B------:R-:W-:Y:S01]  /*1130*/  @!P0 MOV R2, R8 ;  /* 0x0000000800028202 */ /* 0x000fe20000000f00 */
[----:B------:R-:W-:Y:S06]  /*1140*/  @!P0 BRA `(.L_x_20) ;  /* 0x0000000000448947 */ /* 0x000fec0003800000 */
[----:B------:R-:W-:Y:S01]  /*1150*/  FSETP.GEU.FTZ.AND P0, PT, R8, RZ, PT ;  /* 0x000000ff0800720b */ /* 0x000fe20003f1e000 */
[----:B------:R-:W-:-:S12]  /*1160*/  IMAD.MOV.U32 R0, RZ, RZ, R8 ;  /* 0x000000ffff007224 */ /* 0x000fd800078e0008 */
[----:B------:R-:W-:Y:S01]  /*1170*/  @!P0 MOV R2, 0x7fffffff ;  /* 0x7fffffff00028802 */ /* 0x000fe20000000f00 */
[----:B------:R-:W-:Y:S06]  /*1180*/  @!P0 BRA `(.L_x_20) ;  /* 0x0000000000348947 */ /* 0x000fec0003800000 */
[----:B------:R-:W-:-:S13]  /*1190*/  FSETP.GTU.FTZ.AND P0, PT, |R0|, +INF , PT ;  /* 0x7f8000000000780b */ /* 0x000fda0003f1c200 */
[----:B------:R-:W-:Y:S01]  /*11a0*/  @P0 FADD.FTZ R2, R0, 1 ;  /* 0x3f80000000020421 */ /* 0x000fe20000010000 */
[----:B------:R-:W-:Y:S06]  /*11b0*/  @P0 BRA `(.L_x_20) ;  /* 0x0000000000280947 */ /* 0x000fec0003800000 */
[----:B------:R-:W-:-:S13]  /*11c0*/  FSETP.NEU.FTZ.AND P0, PT, |R0|, +INF , PT ;  /* 0x7f8000000000780b */ /* 0x000fda0003f1d200 */
[----:B------:R-:W-:-:S04]  /*11d0*/  @P0 FFMA R3, R0, 1.84467440737095516160e+19, RZ ;  /* 0x5f80000000030823 */ /* 0x000fc800000000ff */
[----:B------:R-:W0:Y:S02]  /*11e0*/  @P0 MUFU.RSQ R2, R3 ;  /* 0x0000000300020308 */ /* 0x000e240000001400 */
[----:B0-----:R-:W-:Y:S01]  /*11f0*/  @P0 FMUL.FTZ R10, R3, R2 ;  /* 0x00000002030a0220 */ /* 0x001fe20000410000 */
[----:B------:R-:W-:Y:S01]  /*1200*/  @P0 FMUL.FTZ R24, R2, 0.5 ;  /* 0x3f00000002180820 */ /* 0x000fe20000410000 */
[----:B------:R-:W-:Y:S02]  /*1210*/  @!P0 MOV R2, R0 ;  /* 0x0000000000028202 */ /* 0x000fe40000000f00 */
[----:B------:R-:W-:-:S04]  /*1220*/  @P0 FADD.FTZ R22, -R10, -RZ ;  /* 0x800000ff0a160221 */ /* 0x000fc80000010100 */
[----:B------:R-:W-:-:S04]  /*1230*/  @P0 FFMA R25, R10, R22, R3 ;  /* 0x000000160a190223 */ /* 0x000fc80000000003 */
[----:B------:R-:W-:-:S04]  /*1240*/  @P0 FFMA R24, R25, R24, R10 ;  /* 0x0000001819180223 */ /* 0x000fc8000000000a */
[----:B------:R-:W-:-:S07]  /*1250*/  @P0 FMUL.FTZ R2, R24, 2.3283064365386962891e-10 ;  /* 0x2f80000018020820 */ /* 0x000fce0000410000 */
.L_x_20:
[----:B------:R-:W-:Y:S02]  /*1260*/  HFMA2 R3, -RZ, RZ, 0, 0 ;  /* 0x00000000ff037431 */ /* 0x000fe400000001ff */
[----:B------:R-:W-:Y:S01]  /*1270*/  IMAD.MOV.U32 R0, RZ, RZ, R2 ;  /* 0x000000ffff007224 */ /* 0x000fe200078e0002 */
[----:B------:R-:W-:-:S04]  /*1280*/  MOV R2, R26 ;  /* 0x0000001a00027202 */ /* 0x000fc80000000f00 */
[----:B------:R-:W-:Y:S05]  /*1290*/  RET.REL.NODEC R2 `(shared_smu_kernel) ;  /* 0xffffffec02587950 */ /* 0x000fea0003c3ffff */
.L_x_21:
[----:B------:R-:W-:-:S00]  /*12a0*/  BRA `(.L_x_21) ;  /* 0xfffffffc00fc7947 */ /* 0x000fc0000383ffff */
[----:B------:R-:W-:-:S00]  /*12b0*/  NOP ;  /* 0x0000000000007918 */ /* 0x000fc00000000000 */
        /* <DEDUP_REMOVED lines=12> */
.L_x_22:


//--------------------- .nv.shared.shared_smu_kernel --------------------------
	.section	.nv.shared.shared_smu_kernel,"aw",@nobits
	.sectionflags	@""
	.align	8
.nv.shared.shared_smu_kernel:
	.zero		9216


//--------------------- .nv.shared.reserved.0     --------------------------
	.section	.nv.shared.reserved.0,"aw",@nobits
	.weak		__nv_reservedSMEM_offset_0_alias
	.size		__nv_reservedSMEM_offset_0_alias, 0, 64
	.other		__nv_reservedSMEM_offset_0_alias,@"STO_CUDA_RESERVED_SHARED STV_DEFAULT"
__nv_reservedSMEM_offset_0_alias:
	.zero		0
	.zero		64


//--------------------- .nv.constant0.shared_smu_kernel --------------------------
	.section	.nv.constant0.shared_smu_kernel,"a",@progbits
	.sectionflags	@""
	.align	4
.nv.constant0.shared_smu_kernel:
	.zero		952


//--------------------- SYMBOLS --------------------------

	.type		.nv.reservedSmem.offset0,@object
	.size		.nv.reservedSmem.offset0,0x4
	.type		.nv.reservedSmem.cap,@object
	.size		.nv.reservedSmem.cap,0x4
